//
// Generated by NVIDIA NVVM Compiler
//
// Compiler Build ID: CL-36424714
// Cuda compilation tools, release 13.0, V13.0.88
// Based on NVVM 20.0.0
//

.version 9.0
.target sm_100
.address_size 64

	// .globl	_Z16histogram_kernelPKiPiii
.extern .shared .align 16 .b8 hist_s[];

.visible .entry _Z16histogram_kernelPKiPiii(
	.param .u64 .ptr .align 1 _Z16histogram_kernelPKiPiii_param_0,
	.param .u64 .ptr .align 1 _Z16histogram_kernelPKiPiii_param_1,
	.param .u32 _Z16histogram_kernelPKiPiii_param_2,
	.param .u32 _Z16histogram_kernelPKiPiii_param_3
)
{
	.reg .pred 	%p<11>;
	.reg .b32 	%r<76>;
	.reg .b64 	%rd<15>;

	ld.param.u64 	%rd4, [_Z16histogram_kernelPKiPiii_param_0];
	ld.param.u64 	%rd3, [_Z16histogram_kernelPKiPiii_param_1];
	ld.param.u32 	%r20, [_Z16histogram_kernelPKiPiii_param_2];
	ld.param.u32 	%r21, [_Z16histogram_kernelPKiPiii_param_3];
	cvta.to.global.u64 	%rd1, %rd4;
	mov.u32 	%r75, %tid.x;
	setp.ge.s32 	%p1, %r75, %r21;
	@%p1 bra 	$L__BB0_3;
	mov.u32 	%r2, %ntid.x;
	mov.u32 	%r23, hist_s;
	mov.u32 	%r70, %r75;
$L__BB0_2:
	shl.b32 	%r22, %r70, 2;
	add.s32 	%r24, %r23, %r22;
	mov.b32 	%r25, 0;
	st.shared.u32 	[%r24], %r25;
	add.s32 	%r70, %r70, %r2;
	setp.lt.s32 	%p2, %r70, %r21;
	@%p2 bra 	$L__BB0_2;
$L__BB0_3:
	bar.sync 	0;
	mov.u32 	%r26, %ctaid.x;
	mov.u32 	%r5, %ntid.x;
	mad.lo.s32 	%r73, %r26, %r5, %r75;
	mov.u32 	%r27, %nctaid.x;
	mul.lo.s32 	%r7, %r5, %r27;
	setp.ge.s32 	%p3, %r73, %r20;
	@%p3 bra 	$L__BB0_10;
	div.s32 	%r8, 1024, %r21;
	add.s32 	%r28, %r73, %r7;
	max.s32 	%r29, %r20, %r28;
	setp.lt.s32 	%p4, %r28, %r20;
	selp.u32 	%r30, 1, 0, %p4;
	add.s32 	%r31, %r28, %r30;
	sub.s32 	%r32, %r29, %r31;
	div.u32 	%r33, %r32, %r7;
	add.s32 	%r9, %r33, %r30;
	and.b32  	%r34, %r9, 3;
	setp.eq.s32 	%p5, %r34, 3;
	@%p5 bra 	$L__BB0_7;
	add.s32 	%r35, %r9, 1;
	and.b32  	%r36, %r35, 3;
	neg.s32 	%r71, %r36;
$L__BB0_6:
	.pragma "nounroll";
	mul.wide.s32 	%rd5, %r73, 4;
	add.s64 	%rd6, %rd1, %rd5;
	ld.global.u32 	%r37, [%rd6];
	div.s32 	%r38, %r37, %r8;
	shl.b32 	%r39, %r38, 2;
	mov.u32 	%r40, hist_s;
	add.s32 	%r41, %r40, %r39;
	atom.shared.add.u32 	%r42, [%r41], 1;
	add.s32 	%r73, %r73, %r7;
	add.s32 	%r71, %r71, 1;
	setp.ne.s32 	%p6, %r71, 0;
	@%p6 bra 	$L__BB0_6;
$L__BB0_7:
	setp.lt.u32 	%p7, %r9, 3;
	@%p7 bra 	$L__BB0_10;
	mov.u32 	%r46, hist_s;
	mul.wide.s32 	%rd9, %r7, 4;
	shl.b32 	%r64, %r7, 2;
$L__BB0_9:
	mul.wide.s32 	%rd7, %r73, 4;
	add.s64 	%rd8, %rd1, %rd7;
	ld.global.u32 	%r43, [%rd8];
	div.s32 	%r44, %r43, %r8;
	shl.b32 	%r45, %r44, 2;
	add.s32 	%r47, %r46, %r45;
	atom.shared.add.u32 	%r48, [%r47], 1;
	add.s64 	%rd10, %rd8, %rd9;
	ld.global.u32 	%r49, [%rd10];
	div.s32 	%r50, %r49, %r8;
	shl.b32 	%r51, %r50, 2;
	add.s32 	%r52, %r46, %r51;
	atom.shared.add.u32 	%r53, [%r52], 1;
	add.s64 	%rd11, %rd10, %rd9;
	ld.global.u32 	%r54, [%rd11];
	div.s32 	%r55, %r54, %r8;
	shl.b32 	%r56, %r55, 2;
	add.s32 	%r57, %r46, %r56;
	atom.shared.add.u32 	%r58, [%r57], 1;
	add.s64 	%rd12, %rd11, %rd9;
	ld.global.u32 	%r59, [%rd12];
	div.s32 	%r60, %r59, %r8;
	shl.b32 	%r61, %r60, 2;
	add.s32 	%r62, %r46, %r61;
	atom.shared.add.u32 	%r63, [%r62], 1;
	add.s32 	%r73, %r64, %r73;
	setp.lt.s32 	%p8, %r73, %r20;
	@%p8 bra 	$L__BB0_9;
$L__BB0_10:
	setp.ge.s32 	%p9, %r75, %r21;
	bar.sync 	0;
	@%p9 bra 	$L__BB0_13;
	cvta.to.global.u64 	%rd2, %rd3;
	mov.u32 	%r66, hist_s;
$L__BB0_12:
	mul.wide.s32 	%rd13, %r75, 4;
	add.s64 	%rd14, %rd2, %rd13;
	shl.b32 	%r65, %r75, 2;
	add.s32 	%r67, %r66, %r65;
	ld.shared.u32 	%r68, [%r67];
	atom.global.add.u32 	%r69, [%rd14], %r68;
	add.s32 	%r75, %r75, %r5;
	setp.lt.s32 	%p10, %r75, %r21;
	@%p10 bra 	$L__BB0_12;
$L__BB0_13:
	ret;

}


// ===== COMPILED SASS (sm_100) =====

	.target	sm_100

	.elftype	@"ET_EXEC"


//--------------------- .note.nv.tkinfo           --------------------------
	.section	.note.nv.tkinfo,"",@"SHT_NOTE"
	.sectionflags	@"SHF_NOTE_NV_TKINFO"
	.tkinfo
        /*0018*/ 	.word	0x00000002
        /*0030*/ 	.string	""
        /*0030*/ 	.string	"ptxas"
        /*0030*/ 	.string	"Cuda compilation tools, release 13.0, V13.0.88"
        /*0030*/ 	.string	"Build cuda_13.0.r13.0/compiler.36424714_0"
        /*0030*/ 	.string	"-arch sm_100 -m 64 "



//--------------------- .note.nv.cuinfo           --------------------------
	.section	.note.nv.cuinfo,"",@"SHT_NOTE"
	.sectionflags	@"SHF_NOTE_NV_CUINFO"
        /*0018*/ 	.short	0x0002
        /*001a*/ 	.short	0x0064
        /*001c*/ 	.short	0x0082
	.zero		2


//--------------------- .nv.info                  --------------------------
	.section	.nv.info,"",@"SHT_CUDA_INFO"
	.align	4


	//----- nvinfo : EIATTR_REGCOUNT
	.align		4
        /*0000*/ 	.byte	0x04, 0x2f
        /*0002*/ 	.short	(.L_1 - .L_0)
	.align		4
.L_0:
        /*0004*/ 	.word	index@(_Z16histogram_kernelPKiPiii)
        /*0008*/ 	.word	0x00000020


	//----- nvinfo : EIATTR_FRAME_SIZE
	.align		4
.L_1:
        /*000c*/ 	.byte	0x04, 0x11
        /*000e*/ 	.short	(.L_3 - .L_2)
	.align		4
.L_2:
        /*0010*/ 	.word	index@(_Z16histogram_kernelPKiPiii)
        /*0014*/ 	.word	0x00000000


	//----- nvinfo : EIATTR_MIN_STACK_SIZE
	.align		4
.L_3:
        /*0018*/ 	.byte	0x04, 0x12
        /*001a*/ 	.short	(.L_5 - .L_4)
	.align		4
.L_4:
        /*001c*/ 	.word	index@(_Z16histogram_kernelPKiPiii)
        /*0020*/ 	.word	0x00000000
.L_5:


//--------------------- .nv.compat                --------------------------
	.section	.nv.compat,"",@"SHT_CUDA_COMPAT_INFO"
	.align	4
        /*0000*/ 	.byte	0x02, 0x09, 0x00, 0x00, 0x02, 0x02, 0x01, 0x00, 0x02, 0x05, 0x05, 0x00, 0x03, 0x07, 0x01, 0x01
        /*0010*/ 	.byte	0x02, 0x03, 0x00, 0x00, 0x02, 0x06, 0x01, 0x00, 0x04, 0x0b, 0x08, 0x00, 0x09, 0x00, 0x00, 0x00
        /*0020*/ 	.byte	0x00, 0x00, 0x00, 0x00


//--------------------- .nv.info._Z16histogram_kernelPKiPiii --------------------------
	.section	.nv.info._Z16histogram_kernelPKiPiii,"",@"SHT_CUDA_INFO"
	.sectionflags	@""
	.align	4


	//----- nvinfo : EIATTR_CUDA_API_VERSION
	.align		4
        /*0000*/ 	.byte	0x04, 0x37
        /*0002*/ 	.short	(.L_7 - .L_6)
.L_6:
        /*0004*/ 	.word	0x00000082


	//----- nvinfo : EIATTR_KPARAM_INFO
	.align		4
.L_7:
        /*0008*/ 	.byte	0x04, 0x17
        /*000a*/ 	.short	(.L_9 - .L_8)
.L_8:
        /*000c*/ 	.word	0x00000000
        /*0010*/ 	.short	0x0003
        /*0012*/ 	.short	0x0014
        /*0014*/ 	.byte	0x00, 0xf0, 0x11, 0x00


	//----- nvinfo : EIATTR_KPARAM_INFO
	.align		4
.L_9:
        /*0018*/ 	.byte	0x04, 0x17
        /*001a*/ 	.short	(.L_11 - .L_10)
.L_10:
        /*001c*/ 	.word	0x00000000
        /*0020*/ 	.short	0x0002
        /*0022*/ 	.short	0x0010
        /*0024*/ 	.byte	0x00, 0xf0, 0x11, 0x00


	//----- nvinfo : EIATTR_KPARAM_INFO
	.align		4
.L_11:
        /*0028*/ 	.byte	0x04, 0x17
        /*002a*/ 	.short	(.L_13 - .L_12)
.L_12:
        /*002c*/ 	.word	0x00000000
        /*0030*/ 	.short	0x0001
        /*0032*/ 	.short	0x0008
        /*0034*/ 	.byte	0x00, 0xf5, 0x21, 0x00


	//----- nvinfo : EIATTR_KPARAM_INFO
	.align		4
.L_13:
        /*0038*/ 	.byte	0x04, 0x17
        /*003a*/ 	.short	(.L_15 - .L_14)
.L_14:
        /*003c*/ 	.word	0x00000000
        /*0040*/ 	.short	0x0000
        /*0042*/ 	.short	0x0000
        /*0044*/ 	.byte	0x00, 0xf5, 0x21, 0x00


	//----- nvinfo : EIATTR_SPARSE_MMA_MASK
	.align		4
.L_15:
        /*0048*/ 	.byte	0x03, 0x50
        /*004a*/ 	.short	0x0000


	//----- nvinfo : EIATTR_MAXREG_COUNT
	.align		4
        /*004c*/ 	.byte	0x03, 0x1b
        /*004e*/ 	.short	0x00ff


	//----- nvinfo : EIATTR_NUM_BARRIERS
	.align		4
        /*0050*/ 	.byte	0x02, 0x4c
        /*0052*/ 	.byte	0x01
	.zero		1


	//----- nvinfo : EIATTR_MERCURY_ISA_VERSION
	.align		4
        /*0054*/ 	.byte	0x03, 0x5f
        /*0056*/ 	.short	0x0101


	//----- nvinfo : EIATTR_VRC_CTA_INIT_COUNT
	.align		4
        /*0058*/ 	.byte	0x02, 0x4a
	.zero		1
	.zero		1


	//----- nvinfo : EIATTR_EXIT_INSTR_OFFSETS
	.align		4
        /*005c*/ 	.byte	0x04, 0x1c
        /*005e*/ 	.short	(.L_17 - .L_16)


	//   ....[0]....
.L_16:
        /*0060*/ 	.word	0x00000df0


	//   ....[1]....
        /*0064*/ 	.word	0x00000eb0


	//----- nvinfo : EIATTR_CRS_STACK_SIZE
	.align		4
.L_17:
        /*0068*/ 	.byte	0x04, 0x1e
        /*006a*/ 	.short	(.L_19 - .L_18)
.L_18:
        /*006c*/ 	.word	0x00000000


	//----- nvinfo : EIATTR_CBANK_PARAM_SIZE
	.align		4
.L_19:
        /*0070*/ 	.byte	0x03, 0x19
        /*0072*/ 	.short	0x0018


	//----- nvinfo : EIATTR_PARAM_CBANK
	.align		4
        /*0074*/ 	.byte	0x04, 0x0a
        /*0076*/ 	.short	(.L_21 - .L_20)
	.align		4
.L_20:
        /*0078*/ 	.word	index@(.nv.constant0._Z16histogram_kernelPKiPiii)
        /*007c*/ 	.short	0x0380
        /*007e*/ 	.short	0x0018


	//----- nvinfo : EIATTR_SW_WAR
	.align		4
.L_21:
        /*0080*/ 	.byte	0x04, 0x36
        /*0082*/ 	.short	(.L_23 - .L_22)
.L_22:
        /*0084*/ 	.word	0x00000008
.L_23:


//--------------------- .nv.callgraph             --------------------------
	.section	.nv.callgraph,"",@"SHT_CUDA_CALLGRAPH"
	.align	4
	.sectionentsize	8
	.align		4
        /*0000*/ 	.word	0x00000000
	.align		4
        /*0004*/ 	.word	0xffffffff
	.align		4
        /*0008*/ 	.word	0x00000000
	.align		4
        /*000c*/ 	.word	0xfffffffe
	.align		4
        /*0010*/ 	.word	0x00000000
	.align		4
        /*0014*/ 	.word	0xfffffffd
	.align		4
        /*0018*/ 	.word	0x00000000
	.align		4
        /*001c*/ 	.word	0xfffffffc


//--------------------- .text._Z16histogram_kernelPKiPiii --------------------------
	.section	.text._Z16histogram_kernelPKiPiii,"ax",@progbits
	.align	128
        .global         _Z16histogram_kernelPKiPiii
        .type           _Z16histogram_kernelPKiPiii,@function
        .size           _Z16histogram_kernelPKiPiii,(.L_x_11 - _Z16histogram_kernelPKiPiii)
        .other          _Z16histogram_kernelPKiPiii,@"STO_CUDA_ENTRY STV_DEFAULT"
_Z16histogram_kernelPKiPiii:
.text._Z16histogram_kernelPKiPiii:
[----:B------:R-:W-:Y:S01]  /*0000*/  LDC R1, c[0x0][0x37c] ;  /* 0x0000df00ff017b82 */ /* 0x000fe20000000800 */
[----:B------:R-:W0:Y:S07]  /*0010*/  S2R R11, SR_TID.X ;  /* 0x00000000000b7919 */ /* 0x000e2e0000002100 */
[----:B------:R-:W0:Y:S01]  /*0020*/  LDC R4, c[0x0][0x394] ;  /* 0x0000e500ff047b82 */ /* 0x000e220000000800 */
[----:B------:R-:W-:Y:S01]  /*0030*/  BSSY.RECONVERGENT B0, `(.L_x_0) ;  /* 0x000000d000007945 */ /* 0x000fe20003800200 */
[----:B0-----:R-:W-:-:S13]  /*0040*/  ISETP.GE.AND P0, PT, R11, R4, PT ;  /* 0x000000040b00720c */ /* 0x001fda0003f06270 */
[----:B------:R-:W-:Y:S05]  /*0050*/  @P0 BRA `(.L_x_1) ;  /* 0x0000000000280947 */ /* 0x000fea0003800000 */
[----:B------:R-:W0:Y:S01]  /*0060*/  S2R R5, SR_CgaCtaId ;  /* 0x0000000000057919 */ /* 0x000e220000008800 */
[----:B------:R-:W1:Y:S01]  /*0070*/  LDC R6, c[0x0][0x360] ;  /* 0x0000d800ff067b82 */ /* 0x000e620000000800 */
[----:B------:R-:W-:Y:S01]  /*0080*/  MOV R0, 0x400 ;  /* 0x0000040000007802 */ /* 0x000fe20000000f00 */
[----:B------:R-:W-:-:S03]  /*0090*/  IMAD.MOV.U32 R3, RZ, RZ, R11 ;  /* 0x000000ffff037224 */ /* 0x000fc600078e000b */
[----:B0-----:R-:W-:-:S07]  /*00a0*/  LEA R0, R5, R0, 0x18 ;  /* 0x0000000005007211 */ /* 0x001fce00078ec0ff */
.L_x_2:
[----:B------:R-:W-:Y:S02]  /*00b0*/  IMAD R2, R3, 0x4, R0 ;  /* 0x0000000403027824 */ /* 0x000fe400078e0200 */
[----:B-1----:R-:W-:-:S03]  /*00c0*/  IMAD.IADD R3, R6, 0x1, R3 ;  /* 0x0000000106037824 */ /* 0x002fc600078e0203 */
[----:B------:R0:W-:Y:S02]  /*00d0*/  STS [R2], RZ ;  /* 0x000000ff02007388 */ /* 0x0001e40000000800 */
[----:B------:R-:W-:-:S13]  /*00e0*/  ISETP.GE.AND P0, PT, R3, R4, PT ;  /* 0x000000040300720c */ /* 0x000fda0003f06270 */
[----:B0-----:R-:W-:Y:S05]  /*00f0*/  @!P0 BRA `(.L_x_2) ;  /* 0xfffffffc00ec8947 */ /* 0x001fea000383ffff */
.L_x_1:
[----:B------:R-:W-:Y:S05]  /*0100*/  BSYNC.RECONVERGENT B0 ;  /* 0x0000000000007941 */ /* 0x000fea0003800200 */
.L_x_0:
[----:B------:R-:W0:Y:S01]  /*0110*/  S2UR UR4, SR_CTAID.X ;  /* 0x00000000000479c3 */ /* 0x000e220000002500 */
[----:B------:R-:W1:Y:S01]  /*0120*/  LDCU UR8, c[0x0][0x390] ;  /* 0x00007200ff0877ac */ /* 0x000e620008000800 */
[----:B------:R-:W-:Y:S01]  /*0130*/  BSSY.RECONVERGENT B0, `(.L_x_3) ;  /* 0x00000c8000007945 */ /* 0x000fe20003800200 */
[----:B------:R-:W2:Y:S05]  /*0140*/  LDCU.64 UR6, c[0x0][0x358] ;  /* 0x00006b00ff0677ac */ /* 0x000eaa0008000a00 */
[----:B------:R-:W0:Y:S01]  /*0150*/  LDC R8, c[0x0][0x360] ;  /* 0x0000d800ff087b82 */ /* 0x000e220000000800 */
[----:B------:R-:W3:Y:S01]  /*0160*/  LDCU UR9, c[0x0][0x390] ;  /* 0x00007200ff0977ac */ /* 0x000ee20008000800 */
[----:B------:R-:W4:Y:S01]  /*0170*/  LDCU UR5, c[0x0][0x370] ;  /* 0x00006e00ff0577ac */ /* 0x000f220008000800 */
[----:B0-----:R-:W-:-:S05]  /*0180*/  IMAD R9, R8, UR4, R11 ;  /* 0x0000000408097c24 */ /* 0x001fca000f8e020b */
[----:B------:R-:W-:Y:S01]  /*0190*/  BAR.SYNC.DEFER_BLOCKING 0x0 ;  /* 0x0000000000007b1d */ /* 0x000fe20000010000 */
[----:B-1----:R-:W-:-:S13]  /*01a0*/  ISETP.GE.AND P0, PT, R9, UR8, PT ;  /* 0x0000000809007c0c */ /* 0x002fda000bf06270 */
[----:B--234-:R-:W-:Y:S05]  /*01b0*/  @P0 BRA `(.L_x_4) ;  /* 0x0000000800fc0947 */ /* 0x01cfea0003800000 */
[----:B------:R-:W-:Y:S01]  /*01c0*/  IMAD R0, R8, UR5, RZ ;  /* 0x0000000508007c24 */ /* 0x000fe2000f8e02ff */
[----:B------:R-:W-:Y:S01]  /*01d0*/  IABS R5, R4 ;  /* 0x0000000400057213 */ /* 0x000fe20000000000 */
[----:B------:R-:W-:Y:S02]  /*01e0*/  BSSY.RECONVERGENT B1, `(.L_x_5) ;  /* 0x000005b000017945 */ /* 0x000fe40003800200 */
[----:B------:R-:W0:Y:S01]  /*01f0*/  I2F.U32.RP R12, R0 ;  /* 0x00000000000c7306 */ /* 0x000e220000209000 */
[C---:B------:R-:W-:Y:S01]  /*0200*/  IADD3 R2, PT, PT, R0.reuse, R9, RZ ;  /* 0x0000000900027210 */ /* 0x040fe20007ffe0ff */
[----:B------:R-:W-:Y:S01]  /*0210*/  IMAD.MOV R15, RZ, RZ, -R0 ;  /* 0x000000ffff0f7224 */ /* 0x000fe200078e0a00 */
[----:B------:R-:W-:Y:S02]  /*0220*/  ISETP.NE.U32.AND P2, PT, R0, RZ, PT ;  /* 0x000000ff0000720c */ /* 0x000fe40003f45070 */
[C---:B------:R-:W-:Y:S02]  /*0230*/  ISETP.GE.AND P0, PT, R2.reuse, UR8, PT ;  /* 0x0000000802007c0c */ /* 0x040fe4000bf06270 */
[----:B------:R-:W-:Y:S01]  /*0240*/  VIMNMX R13, PT, PT, R2, UR8, !PT ;  /* 0x00000008020d7c48 */ /* 0x000fe2000ffe0100 */
[----:B------:R-:W1:Y:S08]  /*0250*/  I2F.RP R10, R5 ;  /* 0x00000005000a7306 */ /* 0x000e700000209400 */
[----:B0-----:R-:W0:Y:S08]  /*0260*/  MUFU.RCP R12, R12 ;  /* 0x0000000c000c7308 */ /* 0x001e300000001000 */
[----:B-1----:R-:W1:Y:S01]  /*0270*/  MUFU.RCP R10, R10 ;  /* 0x0000000a000a7308 */ /* 0x002e620000001000 */
[----:B0-----:R-:W-:Y:S01]  /*0280*/  VIADD R3, R12, 0xffffffe ;  /* 0x0ffffffe0c037836 */ /* 0x001fe20000000000 */
[----:B------:R-:W-:-:S04]  /*0290*/  SEL R12, RZ, 0x1, P0 ;  /* 0x00000001ff0c7807 */ /* 0x000fc80000000000 */
[----:B------:R-:W-:Y:S02]  /*02a0*/  IADD3 R13, PT, PT, R13, -R2, -R12 ;  /* 0x800000020d0d7210 */ /* 0x000fe40007ffe80c */
[----:B------:R-:W0:Y:S01]  /*02b0*/  F2I.FTZ.U32.TRUNC.NTZ R3, R3 ;  /* 0x0000000300037305 */ /* 0x000e22000021f000 */
[----:B------:R-:W-:Y:S02]  /*02c0*/  IMAD.MOV.U32 R2, RZ, RZ, RZ ;  /* 0x000000ffff027224 */ /* 0x000fe400078e00ff */
[----:B-1----:R-:W-:-:S05]  /*02d0*/  VIADD R6, R10, 0xffffffe ;  /* 0x0ffffffe0a067836 */ /* 0x002fca0000000000 */
[----:B------:R-:W1:Y:S01]  /*02e0*/  F2I.FTZ.U32.TRUNC.NTZ R7, R6 ;  /* 0x0000000600077305 */ /* 0x000e62000021f000 */
[----:B0-----:R-:W-:-:S04]  /*02f0*/  IMAD R15, R15, R3, RZ ;  /* 0x000000030f0f7224 */ /* 0x001fc800078e02ff */
[----:B------:R-:W-:-:S04]  /*0300*/  IMAD.HI.U32 R2, R3, R15, R2 ;  /* 0x0000000f03027227 */ /* 0x000fc800078e0002 */
[----:B-1----:R-:W-:Y:S02]  /*0310*/  IMAD.MOV R6, RZ, RZ, -R7 ;  /* 0x000000ffff067224 */ /* 0x002fe400078e0a07 */
[----:B------:R-:W-:-:S04]  /*0320*/  IMAD.HI.U32 R3, R2, R13, RZ ;  /* 0x0000000d02037227 */ /* 0x000fc800078e00ff */
[----:B------:R-:W-:Y:S02]  /*0330*/  IMAD.MOV R2, RZ, RZ, -R3 ;  /* 0x000000ffff027224 */ /* 0x000fe400078e0a03 */
[----:B------:R-:W-:Y:S02]  /*0340*/  IMAD R15, R6, R5, RZ ;  /* 0x00000005060f7224 */ /* 0x000fe400078e02ff */
[----:B------:R-:W-:Y:S02]  /*0350*/  IMAD.MOV.U32 R6, RZ, RZ, RZ ;  /* 0x000000ffff067224 */ /* 0x000fe400078e00ff */
[----:B------:R-:W-:Y:S02]  /*0360*/  IMAD R13, R0, R2, R13 ;  /* 0x00000002000d7224 */ /* 0x000fe400078e020d */
[----:B------:R-:W-:-:S03]  /*0370*/  IMAD.HI.U32 R6, R7, R15, R6 ;  /* 0x0000000f07067227 */ /* 0x000fc600078e0006 */
[----:B------:R-:W-:-:S03]  /*0380*/  ISETP.GE.U32.AND P0, PT, R13, R0, PT ;  /* 0x000000000d00720c */ /* 0x000fc60003f06070 */
[----:B------:R-:W-:-:S05]  /*0390*/  IMAD.HI.U32 R10, R6, 0x400, RZ ;  /* 0x00000400060a7827 */ /* 0x000fca00078e00ff */
[----:B------:R-:W-:-:S05]  /*03a0*/  IADD3 R2, PT, PT, -R10, RZ, RZ ;  /* 0x000000ff0a027210 */ /* 0x000fca0007ffe1ff */
[----:B------:R-:W-:Y:S02]  /*03b0*/  IMAD R2, R5, R2, 0x400 ;  /* 0x0000040005027424 */ /* 0x000fe400078e0202 */
[----:B------:R-:W-:Y:S02]  /*03c0*/  @P0 IMAD.IADD R13, R13, 0x1, -R0 ;  /* 0x000000010d0d0824 */ /* 0x000fe400078e0a00 */
[----:B------:R-:W-:Y:S01]  /*03d0*/  @P0 VIADD R3, R3, 0x1 ;  /* 0x0000000103030836 */ /* 0x000fe20000000000 */
[----:B------:R-:W-:Y:S02]  /*03e0*/  ISETP.GT.U32.AND P3, PT, R5, R2, PT ;  /* 0x000000020500720c */ /* 0x000fe40003f64070 */
[----:B------:R-:W-:-:S11]  /*03f0*/  ISETP.GE.U32.AND P1, PT, R13, R0, PT ;  /* 0x000000000d00720c */ /* 0x000fd60003f26070 */
[----:B------:R-:W-:Y:S01]  /*0400*/  @!P3 IMAD.IADD R2, R2, 0x1, -R5 ;  /* 0x000000010202b824 */ /* 0x000fe200078e0a05 */
[----:B------:R-:W-:Y:S01]  /*0410*/  @!P3 IADD3 R10, PT, PT, R10, 0x1, RZ ;  /* 0x000000010a0ab810 */ /* 0x000fe20007ffe0ff */
[----:B------:R-:W-:Y:S01]  /*0420*/  @P1 VIADD R3, R3, 0x1 ;  /* 0x0000000103031836 */ /* 0x000fe20000000000 */
[----:B------:R-:W-:Y:S02]  /*0430*/  @!P2 LOP3.LUT R3, RZ, R0, RZ, 0x33, !PT ;  /* 0x00000000ff03a212 */ /* 0x000fe400078e33ff */
[----:B------:R-:W-:Y:S02]  /*0440*/  ISETP.GE.U32.AND P0, PT, R2, R5, PT ;  /* 0x000000050200720c */ /* 0x000fe40003f06070 */
[----:B------:R-:W-:Y:S01]  /*0450*/  LOP3.LUT R2, R4, 0x400, RZ, 0x3c, !PT ;  /* 0x0000040004027812 */ /* 0x000fe200078e3cff */
[----:B------:R-:W-:Y:S01]  /*0460*/  IMAD.IADD R6, R12, 0x1, R3 ;  /* 0x000000010c067824 */ /* 0x000fe200078e0203 */
[----:B------:R-:W-:Y:S02]  /*0470*/  ISETP.NE.AND P1, PT, R4, RZ, PT ;  /* 0x000000ff0400720c */ /* 0x000fe40003f25270 */
[----:B------:R-:W-:-:S02]  /*0480*/  ISETP.GE.AND P2, PT, R2, RZ, PT ;  /* 0x000000ff0200720c */ /* 0x000fc40003f46270 */
[----:B------:R-:W-:-:S04]  /*0490*/  LOP3.LUT R2, R6, 0x3, RZ, 0xc0, !PT ;  /* 0x0000000306027812 */ /* 0x000fc800078ec0ff */
[----:B------:R-:W-:Y:S01]  /*04a0*/  ISETP.NE.AND P3, PT, R2, 0x3, PT ;  /* 0x000000030200780c */ /* 0x000fe20003f65270 */
[----:B------:R-:W-:Y:S01]  /*04b0*/  @P0 VIADD R10, R10, 0x1 ;  /* 0x000000010a0a0836 */ /* 0x000fe20000000000 */
[----:B------:R-:W-:-:S05]  /*04c0*/  ISETP.GE.U32.AND P0, PT, R6, 0x3, PT ;  /* 0x000000030600780c */ /* 0x000fca0003f06070 */
[----:B------:R-:W-:Y:S01]  /*04d0*/  @!P2 IMAD.MOV R10, RZ, RZ, -R10 ;  /* 0x000000ffff0aa224 */ /* 0x000fe200078e0a0a */
[----:B------:R-:W-:-:S05]  /*04e0*/  @!P1 LOP3.LUT R10, RZ, R4, RZ, 0x33, !PT ;  /* 0x00000004ff0a9212 */ /* 0x000fca00078e33ff */
[----:B------:R-:W-:Y:S05]  /*04f0*/  @!P3 BRA `(.L_x_6) ;  /* 0x0000000000a4b947 */ /* 0x000fea0003800000 */
[-C--:B------:R-:W-:Y:S01]  /*0500*/  IABS R4, R10.reuse ;  /* 0x0000000a00047213 */ /* 0x080fe20000000000 */
[----:B------:R-:W0:Y:S01]  /*0510*/  S2R R15, SR_CgaCtaId ;  /* 0x00000000000f7919 */ /* 0x000e220000008800 */
[----:B------:R-:W1:Y:S01]  /*0520*/  LDC.64 R2, c[0x0][0x380] ;  /* 0x0000e000ff027b82 */ /* 0x000e620000000a00 */
[----:B------:R-:W-:Y:S01]  /*0530*/  MOV R12, 0x400 ;  /* 0x00000400000c7802 */ /* 0x000fe20000000f00 */
[----:B------:R-:W2:Y:S01]  /*0540*/  I2F.RP R5, R4 ;  /* 0x0000000400057306 */ /* 0x000ea20000209400 */
[----:B------:R-:W-:Y:S01]  /*0550*/  VIADD R6, R6, 0x1 ;  /* 0x0000000106067836 */ /* 0x000fe20000000000 */
[----:B------:R-:W-:Y:S02]  /*0560*/  ISETP.NE.AND P4, PT, R10, RZ, PT ;  /* 0x000000ff0a00720c */ /* 0x000fe40003f85270 */
[----:B------:R-:W-:-:S04]  /*0570*/  LOP3.LUT R16, RZ, R10, RZ, 0x33, !PT ;  /* 0x0000000aff107212 */ /* 0x000fc800078e33ff */
[----:B--2---:R-:W2:Y:S02]  /*0580*/  MUFU.RCP R5, R5 ;  /* 0x0000000500057308 */ /* 0x004ea40000001000 */
[----:B--2---:R-:W-:Y:S01]  /*0590*/  VIADD R7, R5, 0xffffffe ;  /* 0x0ffffffe05077836 */ /* 0x004fe20000000000 */
[----:B0-----:R-:W-:Y:S02]  /*05a0*/  LEA R5, R15, R12, 0x18 ;  /* 0x0000000c0f057211 */ /* 0x001fe400078ec0ff */
[----:B------:R-:W-:Y:S01]  /*05b0*/  LOP3.LUT R12, R6, 0x3, RZ, 0xc0, !PT ;  /* 0x00000003060c7812 */ /* 0x000fe200078ec0ff */
[----:B------:R-:W-:Y:S02]  /*05c0*/  HFMA2 R6, -RZ, RZ, 0, 0 ;  /* 0x00000000ff067431 */ /* 0x000fe400000001ff */
[----:B------:R-:W0:Y:S02]  /*05d0*/  F2I.FTZ.U32.TRUNC.NTZ R7, R7 ;  /* 0x0000000700077305 */ /* 0x000e24000021f000 */
[----:B------:R-:W-:-:S02]  /*05e0*/  IMAD.MOV R12, RZ, RZ, -R12 ;  /* 0x000000ffff0c7224 */ /* 0x000fc400078e0a0c */
[----:B0-----:R-:W-:-:S04]  /*05f0*/  IMAD.MOV R13, RZ, RZ, -R7 ;  /* 0x000000ffff0d7224 */ /* 0x001fc800078e0a07 */
[----:B------:R-:W-:-:S04]  /*0600*/  IMAD R13, R13, R4, RZ ;  /* 0x000000040d0d7224 */ /* 0x000fc800078e02ff */
[----:B-1----:R-:W-:-:S07]  /*0610*/  IMAD.HI.U32 R17, R7, R13, R6 ;  /* 0x0000000d07117227 */ /* 0x002fce00078e0006 */
.L_x_7:
[----:B0-----:R-:W-:-:S06]  /*0620*/  IMAD.WIDE R6, R9, 0x4, R2 ;  /* 0x0000000409067825 */ /* 0x001fcc00078e0202 */
[----:B------:R-:W2:Y:S01]  /*0630*/  LDG.E R7, desc[UR6][R6.64] ;  /* 0x0000000606077981 */ /* 0x000ea2000c1e1900 */
[-C--:B------:R-:W-:Y:S01]  /*0640*/  IABS R13, R10.reuse ;  /* 0x0000000a000d7213 */ /* 0x080fe20000000000 */
[----:B------:R-:W-:Y:S02]  /*0650*/  VIADD R12, R12, 0x1 ;  /* 0x000000010c0c7836 */ /* 0x000fe40000000000 */
[----:B------:R-:W-:Y:S02]  /*0660*/  IMAD.IADD R9, R0, 0x1, R9 ;  /* 0x0000000100097824 */ /* 0x000fe400078e0209 */
[----:B------:R-:W-:Y:S01]  /*0670*/  IMAD.MOV R15, RZ, RZ, -R13 ;  /* 0x000000ffff0f7224 */ /* 0x000fe200078e0a0d */
[----:B--2---:R-:W-:Y:S02]  /*0680*/  IABS R14, R7 ;  /* 0x00000007000e7213 */ /* 0x004fe40000000000 */
[----:B------:R-:W-:-:S03]  /*0690*/  LOP3.LUT R7, R7, R10, RZ, 0x3c, !PT ;  /* 0x0000000a07077212 */ /* 0x000fc600078e3cff */
[----:B------:R-:W-:Y:S01]  /*06a0*/  IMAD.HI.U32 R13, R17, R14, RZ ;  /* 0x0000000e110d7227 */ /* 0x000fe200078e00ff */
[----:B------:R-:W-:-:S03]  /*06b0*/  ISETP.GE.AND P3, PT, R7, RZ, PT ;  /* 0x000000ff0700720c */ /* 0x000fc60003f66270 */
[----:B------:R-:W-:Y:S01]  /*06c0*/  IMAD R15, R13, R15, R14 ;  /* 0x0000000f0d0f7224 */ /* 0x000fe200078e020e */
[----:B------:R-:W-:-:S04]  /*06d0*/  IABS R14, R10 ;  /* 0x0000000a000e7213 */ /* 0x000fc80000000000 */
[----:B------:R-:W-:-:S13]  /*06e0*/  ISETP.GT.U32.AND P2, PT, R4, R15, PT ;  /* 0x0000000f0400720c */ /* 0x000fda0003f44070 */
[----:B------:R-:W-:Y:S02]  /*06f0*/  @!P2 IMAD.IADD R15, R15, 0x1, -R14 ;  /* 0x000000010f0fa824 */ /* 0x000fe400078e0a0e */
[----:B------:R-:W-:-:S03]  /*0700*/  @!P2 VIADD R13, R13, 0x1 ;  /* 0x000000010d0da836 */ /* 0x000fc60000000000 */
[----:B------:R-:W-:-:S13]  /*0710*/  ISETP.GE.U32.AND P1, PT, R15, R4, PT ;  /* 0x000000040f00720c */ /* 0x000fda0003f26070 */
[----:B------:R-:W-:Y:S01]  /*0720*/  @P1 VIADD R13, R13, 0x1 ;  /* 0x000000010d0d1836 */ /* 0x000fe20000000000 */
[----:B------:R-:W-:-:S04]  /*0730*/  ISETP.NE.AND P1, PT, R12, RZ, PT ;  /* 0x000000ff0c00720c */ /* 0x000fc80003f25270 */
[----:B------:R-:W-:-:S04]  /*0740*/  @!P3 IADD3 R13, PT, PT, -R13, RZ, RZ ;  /* 0x000000ff0d0db210 */ /* 0x000fc80007ffe1ff */
[----:B------:R-:W-:-:S05]  /*0750*/  SEL R6, R16, R13, !P4 ;  /* 0x0000000d10067207 */ /* 0x000fca0006000000 */
[----:B------:R-:W-:-:S05]  /*0760*/  IMAD R6, R6, 0x4, R5 ;  /* 0x0000000406067824 */ /* 0x000fca00078e0205 */
[----:B------:R0:W-:Y:S01]  /*0770*/  ATOMS.POPC.INC.32 RZ, [R6+URZ] ;  /* 0x0000000006ff7f8c */ /* 0x0001e2000d8000ff */
[----:B------:R-:W-:Y:S05]  /*0780*/  @P1 BRA `(.L_x_7) ;  /* 0xfffffffc00a41947 */ /* 0x000fea000383ffff */
.L_x_6:
[----:B------:R-:W-:Y:S05]  /*0790*/  BSYNC.RECONVERGENT B1 ;  /* 0x0000000000017941 */ /* 0x000fea0003800200 */
.L_x_5:
[----:B------:R-:W-:Y:S05]  /*07a0*/  @!P0 BRA `(.L_x_4) ;  /* 0x0000000400808947 */ /* 0x000fea0003800000 */
[----:B------:R-:W-:Y:S01]  /*07b0*/  IABS R13, R10 ;  /* 0x0000000a000d7213 */ /* 0x000fe20000000000 */
[----:B------:R-:W1:Y:S01]  /*07c0*/  S2R R7, SR_CgaCtaId ;  /* 0x0000000000077919 */ /* 0x000e620000008800 */
[----:B------:R-:W2:Y:S01]  /*07d0*/  LDC.64 R2, c[0x0][0x380] ;  /* 0x0000e000ff027b82 */ /* 0x000ea20000000a00 */
[----:B------:R-:W-:Y:S01]  /*07e0*/  MOV R14, 0x400 ;  /* 0x00000400000e7802 */ /* 0x000fe20000000f00 */
[----:B0-----:R-:W0:Y:S01]  /*07f0*/  I2F.RP R6, R13 ;  /* 0x0000000d00067306 */ /* 0x001e220000209400 */
[----:B------:R-:W-:-:S07]  /*0800*/  ISETP.NE.AND P0, PT, R10, RZ, PT ;  /* 0x000000ff0a00720c */ /* 0x000fce0003f05270 */
[----:B0-----:R-:W0:Y:S01]  /*0810*/  MUFU.RCP R6, R6 ;  /* 0x0000000600067308 */ /* 0x001e220000001000 */
[----:B-1----:R-:W-:Y:S01]  /*0820*/  LEA R14, R7, R14, 0x18 ;  /* 0x0000000e070e7211 */ /* 0x002fe200078ec0ff */
[----:B0-----:R-:W-:-:S06]  /*0830*/  VIADD R4, R6, 0xffffffe ;  /* 0x0ffffffe06047836 */ /* 0x001fcc0000000000 */
[----:B------:R0:W1:Y:S02]  /*0840*/  F2I.FTZ.U32.TRUNC.NTZ R5, R4 ;  /* 0x0000000400057305 */ /* 0x000064000021f000 */
[----:B0-----:R-:W-:Y:S01]  /*0850*/  IMAD.MOV.U32 R4, RZ, RZ, RZ ;  /* 0x000000ffff047224 */ /* 0x001fe200078e00ff */
[----:B-1----:R-:W-:-:S05]  /*0860*/  IADD3 R12, PT, PT, RZ, -R5, RZ ;  /* 0x80000005ff0c7210 */ /* 0x002fca0007ffe0ff */
[----:B------:R-:W-:Y:S01]  /*0870*/  IMAD R15, R12, R13, RZ ;  /* 0x0000000d0c0f7224 */ /* 0x000fe200078e02ff */
[----:B------:R-:W-:-:S03]  /*0880*/  LOP3.LUT R12, RZ, R10, RZ, 0x33, !PT ;  /* 0x0000000aff0c7212 */ /* 0x000fc600078e33ff */
[----:B--2---:R-:W-:-:S07]  /*0890*/  IMAD.HI.U32 R15, R5, R15, R4 ;  /* 0x0000000f050f7227 */ /* 0x004fce00078e0004 */
.L_x_8:
[----:B-1----:R-:W-:-:S05]  /*08a0*/  IMAD.WIDE R6, R9, 0x4, R2 ;  /* 0x0000000409067825 */ /* 0x002fca00078e0202 */
[----:B------:R0:W2:Y:S01]  /*08b0*/  LDG.E R17, desc[UR6][R6.64] ;  /* 0x0000000606117981 */ /* 0x0000a2000c1e1900 */
[----:B------:R-:W-:-:S04]  /*08c0*/  IMAD.WIDE R20, R0, 0x4, R6 ;  /* 0x0000000400147825 */ /* 0x000fc800078e0206 */
[C---:B------:R-:W-:Y:S02]  /*08d0*/  IMAD.WIDE R18, R0.reuse, 0x4, R20 ;  /* 0x0000000400127825 */ /* 0x040fe400078e0214 */
[----:B------:R-:W3:Y:S02]  /*08e0*/  LDG.E R21, desc[UR6][R20.64] ;  /* 0x0000000614157981 */ /* 0x000ee4000c1e1900 */
[----:B------:R-:W-:Y:S02]  /*08f0*/  IMAD.WIDE R4, R0, 0x4, R18 ;  /* 0x0000000400047825 */ /* 0x000fe400078e0212 */
[----:B------:R1:W4:Y:S04]  /*0900*/  LDG.E R19, desc[UR6][R18.64] ;  /* 0x0000000612137981 */ /* 0x000328000c1e1900 */
[----:B------:R3:W5:Y:S01]  /*0910*/  LDG.E R23, desc[UR6][R4.64] ;  /* 0x0000000604177981 */ /* 0x000762000c1e1900 */
[----:B------:R-:W-:-:S04]  /*0920*/  IABS R16, R10 ;  /* 0x0000000a00107213 */ /* 0x000fc80000000000 */
[----:B------:R-:W0:Y:S08]  /*0930*/  I2F.RP R22, R16 ;  /* 0x0000001000167306 */ /* 0x000e300000209400 */
[----:B0-----:R-:W0:Y:S01]  /*0940*/  MUFU.RCP R22, R22 ;  /* 0x0000001600167308 */ /* 0x001e220000001000 */
[----:B------:R-:W-:Y:S01]  /*0950*/  IABS R6, R10 ;  /* 0x0000000a00067213 */ /* 0x000fe20000000000 */
[----:B0-----:R-:W-:-:S06]  /*0960*/  VIADD R24, R22, 0xffffffe ;  /* 0x0ffffffe16187836 */ /* 0x001fcc0000000000 */
[----:B------:R-:W0:Y:S01]  /*0970*/  F2I.FTZ.U32.TRUNC.NTZ R7, R24 ;  /* 0x0000001800077305 */ /* 0x000e22000021f000 */
[----:B-1----:R-:W-:Y:S01]  /*0980*/  IMAD.MOV R18, RZ, RZ, -R6 ;  /* 0x000000ffff127224 */ /* 0x002fe200078e0a06 */
[----:B------:R-:W-:Y:S01]  /*0990*/  MOV R6, RZ ;  /* 0x000000ff00067202 */ /* 0x000fe20000000f00 */
[----:B0-----:R-:W-:-:S04]  /*09a0*/  IMAD.MOV R25, RZ, RZ, -R7 ;  /* 0x000000ffff197224 */ /* 0x001fc800078e0a07 */
[----:B------:R-:W-:-:S04]  /*09b0*/  IMAD R25, R25, R16, RZ ;  /* 0x0000001019197224 */ /* 0x000fc800078e02ff */
[----:B------:R-:W-:-:S04]  /*09c0*/  IMAD.HI.U32 R6, R7, R25, R6 ;  /* 0x0000001907067227 */ /* 0x000fc800078e0006 */
[----:B------:R-:W-:Y:S01]  /*09d0*/  IMAD R9, R0, 0x4, R9 ;  /* 0x0000000400097824 */ /* 0x000fe200078e0209 */
[----:B--2---:R-:W-:Y:S02]  /*09e0*/  IABS R20, R17 ;  /* 0x0000001100147213 */ /* 0x004fe40000000000 */
[----:B---3--:R-:W-:-:S03]  /*09f0*/  IABS R4, R21 ;  /* 0x0000001500047213 */ /* 0x008fc60000000000 */
[----:B------:R-:W-:-:S04]  /*0a00*/  IMAD.HI.U32 R5, R15, R20, RZ ;  /* 0x000000140f057227 */ /* 0x000fc800078e00ff */
[----:B------:R-:W-:Y:S01]  /*0a10*/  IMAD.MOV.U32 R25, RZ, RZ, R4 ;  /* 0x000000ffff197224 */ /* 0x000fe200078e0004 */
[----:B----4-:R-:W-:Y:S01]  /*0a20*/  IABS R27, R19 ;  /* 0x00000013001b7213 */ /* 0x010fe20000000000 */
[----:B------:R-:W-:Y:S02]  /*0a30*/  IMAD R20, R5, R18, R20 ;  /* 0x0000001205147224 */ /* 0x000fe400078e0214 */
[----:B------:R-:W-:-:S04]  /*0a40*/  IMAD.HI.U32 R7, R6, R25, RZ ;  /* 0x0000001906077227 */ /* 0x000fc800078e00ff */
[----:B------:R-:W-:Y:S01]  /*0a50*/  IMAD.HI.U32 R4, R6, R27, RZ ;  /* 0x0000001b06047227 */ /* 0x000fe200078e00ff */
[----:B-----5:R-:W-:-:S03]  /*0a60*/  IABS R29, R23 ;  /* 0x00000017001d7213 */ /* 0x020fc60000000000 */
[-C--:B------:R-:W-:Y:S02]  /*0a70*/  IMAD R25, R7, R18.reuse, R25 ;  /* 0x0000001207197224 */ /* 0x080fe400078e0219 */
[----:B------:R-:W-:Y:S01]  /*0a80*/  IMAD R27, R4, R18, R27 ;  /* 0x00000012041b7224 */ /* 0x000fe200078e021b */
[----:B------:R-:W-:Y:S02]  /*0a90*/  ISETP.GT.U32.AND P4, PT, R13, R20, PT ;  /* 0x000000140d00720c */ /* 0x000fe40003f84070 */
[----:B------:R-:W-:Y:S01]  /*0aa0*/  ISETP.GT.U32.AND P6, PT, R16, R25, PT ;  /* 0x000000191000720c */ /* 0x000fe20003fc4070 */
[----:B------:R-:W-:Y:S01]  /*0ab0*/  IMAD.HI.U32 R6, R6, R29, RZ ;  /* 0x0000001d06067227 */ /* 0x000fe200078e00ff */
[----:B------:R-:W-:-:S03]  /*0ac0*/  ISETP.GT.U32.AND P1, PT, R16, R27, PT ;  /* 0x0000001b1000720c */ /* 0x000fc60003f24070 */
[----:B------:R-:W-:-:S05]  /*0ad0*/  IMAD R29, R6, R18, R29 ;  /* 0x00000012061d7224 */ /* 0x000fca00078e021d */
[----:B------:R-:W-:Y:S01]  /*0ae0*/  ISETP.GT.U32.AND P2, PT, R16, R29, PT ;  /* 0x0000001d1000720c */ /* 0x000fe20003f44070 */
[--C-:B------:R-:W-:Y:S02]  /*0af0*/  @!P4 IMAD.IADD R20, R20, 0x1, -R16.reuse ;  /* 0x000000011414c824 */ /* 0x100fe400078e0a10 */
[--C-:B------:R-:W-:Y:S02]  /*0b00*/  @!P6 IMAD.IADD R25, R25, 0x1, -R16.reuse ;  /* 0x000000011919e824 */ /* 0x100fe400078e0a10 */
[----:B------:R-:W-:Y:S01]  /*0b10*/  @!P1 IMAD.IADD R27, R27, 0x1, -R16 ;  /* 0x000000011b1b9824 */ /* 0x000fe200078e0a10 */
[----:B------:R-:W-:Y:S02]  /*0b20*/  ISETP.GE.U32.AND P5, PT, R20, R13, PT ;  /* 0x0000000d1400720c */ /* 0x000fe40003fa6070 */
[----:B------:R-:W-:Y:S02]  /*0b30*/  ISETP.GE.U32.AND P3, PT, R25, R16, PT ;  /* 0x000000101900720c */ /* 0x000fe40003f66070 */
[----:B------:R-:W-:-:S02]  /*0b40*/  @!P4 IADD3 R5, PT, PT, R5, 0x1, RZ ;  /* 0x000000010505c810 */ /* 0x000fc40007ffe0ff */
[----:B------:R-:W-:Y:S01]  /*0b50*/  ISETP.GE.U32.AND P4, PT, R27, R16, PT ;  /* 0x000000101b00720c */ /* 0x000fe20003f86070 */
[----:B------:R-:W-:Y:S01]  /*0b60*/  @!P2 IMAD.IADD R29, R29, 0x1, -R16 ;  /* 0x000000011d1da824 */ /* 0x000fe200078e0a10 */
[-C--:B------:R-:W-:Y:S01]  /*0b70*/  LOP3.LUT R17, R17, R10.reuse, RZ, 0x3c, !PT ;  /* 0x0000000a11117212 */ /* 0x080fe200078e3cff */
[----:B------:R-:W-:Y:S01]  /*0b80*/  @!P6 VIADD R7, R7, 0x1 ;  /* 0x000000010707e836 */ /* 0x000fe20000000000 */
[----:B------:R-:W-:Y:S01]  /*0b90*/  LOP3.LUT R21, R21, R10, RZ, 0x3c, !PT ;  /* 0x0000000a15157212 */ /* 0x000fe200078e3cff */
[----:B------:R-:W-:Y:S01]  /*0ba0*/  @!P1 VIADD R4, R4, 0x1 ;  /* 0x0000000104049836 */ /* 0x000fe20000000000 */
[----:B------:R-:W-:Y:S01]  /*0bb0*/  ISETP.GE.U32.AND P6, PT, R29, R16, PT ;  /* 0x000000101d00720c */ /* 0x000fe20003fc6070 */
[----:B------:R-:W-:Y:S01]  /*0bc0*/  @P5 VIADD R5, R5, 0x1 ;  /* 0x0000000105055836 */ /* 0x000fe20000000000 */
[-C--:B------:R-:W-:Y:S02]  /*0bd0*/  LOP3.LUT R19, R19, R10.reuse, RZ, 0x3c, !PT ;  /* 0x0000000a13137212 */ /* 0x080fe400078e3cff */
[----:B------:R-:W-:-:S02]  /*0be0*/  LOP3.LUT R23, R23, R10, RZ, 0x3c, !PT ;  /* 0x0000000a17177212 */ /* 0x000fc400078e3cff */
[----:B------:R-:W-:Y:S01]  /*0bf0*/  ISETP.GE.AND P5, PT, R17, RZ, PT ;  /* 0x000000ff1100720c */ /* 0x000fe20003fa6270 */
[----:B------:R-:W-:Y:S01]  /*0c00*/  @P4 VIADD R4, R4, 0x1 ;  /* 0x0000000104044836 */ /* 0x000fe20000000000 */
[----:B------:R-:W-:Y:S02]  /*0c10*/  @P3 IADD3 R7, PT, PT, R7, 0x1, RZ ;  /* 0x0000000107073810 */ /* 0x000fe40007ffe0ff */
[----:B------:R-:W-:Y:S02]  /*0c20*/  ISETP.GE.AND P3, PT, R21, RZ, PT ;  /* 0x000000ff1500720c */ /* 0x000fe40003f66270 */
[----:B------:R-:W-:Y:S02]  /*0c30*/  ISETP.GE.AND P1, PT, R19, RZ, PT ;  /* 0x000000ff1300720c */ /* 0x000fe40003f26270 */
[----:B------:R-:W-:Y:S01]  /*0c40*/  ISETP.GE.AND P4, PT, R23, RZ, PT ;  /* 0x000000ff1700720c */ /* 0x000fe20003f86270 */
[----:B------:R-:W-:Y:S01]  /*0c50*/  @!P2 VIADD R6, R6, 0x1 ;  /* 0x000000010606a836 */ /* 0x000fe20000000000 */
[----:B------:R-:W-:-:S03]  /*0c60*/  ISETP.NE.AND P2, PT, R10, RZ, PT ;  /* 0x000000ff0a00720c */ /* 0x000fc60003f45270 */
[----:B------:R-:W-:Y:S01]  /*0c70*/  @P6 VIADD R6, R6, 0x1 ;  /* 0x0000000106066836 */ /* 0x000fe20000000000 */
[----:B------:R-:W-:Y:S01]  /*0c80*/  LOP3.LUT R16, RZ, R10, RZ, 0x33, !PT ;  /* 0x0000000aff107212 */ /* 0x000fe200078e33ff */
[----:B------:R-:W-:Y:S02]  /*0c90*/  @!P5 IMAD.MOV R5, RZ, RZ, -R5 ;  /* 0x000000ffff05d224 */ /* 0x000fe400078e0a05 */
[----:B------:R-:W-:Y:S02]  /*0ca0*/  @!P3 IADD3 R7, PT, PT, -R7, RZ, RZ ;  /* 0x000000ff0707b210 */ /* 0x000fe40007ffe1ff */
[----:B------:R-:W-:Y:S02]  /*0cb0*/  @!P1 IMAD.MOV R4, RZ, RZ, -R4 ;  /* 0x000000ffff049224 */ /* 0x000fe400078e0a04 */
[----:B------:R-:W-:Y:S01]  /*0cc0*/  @!P4 IMAD.MOV R6, RZ, RZ, -R6 ;  /* 0x000000ffff06c224 */ /* 0x000fe200078e0a06 */
[C---:B------:R-:W-:Y:S02]  /*0cd0*/  SEL R5, R16.reuse, R5, !P2 ;  /* 0x0000000510057207 */ /* 0x040fe40005000000 */
[----:B------:R-:W-:-:S02]  /*0ce0*/  SEL R7, R16, R7, !P2 ;  /* 0x0000000710077207 */ /* 0x000fc40005000000 */
[----:B------:R-:W-:Y:S02]  /*0cf0*/  ISETP.GE.AND P1, PT, R9, UR9, PT ;  /* 0x0000000909007c0c */ /* 0x000fe4000bf26270 */
[----:B------:R-:W-:Y:S02]  /*0d00*/  SEL R17, R16, R4, !P2 ;  /* 0x0000000410117207 */ /* 0x000fe40005000000 */
[----:B------:R-:W-:Y:S01]  /*0d10*/  SEL R19, R12, R6, !P0 ;  /* 0x000000060c137207 */ /* 0x000fe20004000000 */
[--C-:B------:R-:W-:Y:S01]  /*0d20*/  IMAD R5, R5, 0x4, R14.reuse ;  /* 0x0000000405057824 */ /* 0x100fe200078e020e */
[----:B------:R-:W-:Y:S01]  /*0d30*/  LEA R17, R17, R14, 0x2 ;  /* 0x0000000e11117211 */ /* 0x000fe200078e10ff */
[--C-:B------:R-:W-:Y:S02]  /*0d40*/  IMAD R7, R7, 0x4, R14.reuse ;  /* 0x0000000407077824 */ /* 0x100fe400078e020e */
[----:B------:R-:W-:Y:S01]  /*0d50*/  IMAD R19, R19, 0x4, R14 ;  /* 0x0000000413137824 */ /* 0x000fe200078e020e */
[----:B------:R1:W-:Y:S04]  /*0d60*/  ATOMS.POPC.INC.32 RZ, [R5+URZ] ;  /* 0x0000000005ff7f8c */ /* 0x0003e8000d8000ff */
[----:B------:R1:W-:Y:S04]  /*0d70*/  ATOMS.POPC.INC.32 RZ, [R7+URZ] ;  /* 0x0000000007ff7f8c */ /* 0x0003e8000d8000ff */
[----:B------:R1:W-:Y:S04]  /*0d80*/  ATOMS.POPC.INC.32 RZ, [R17+URZ] ;  /* 0x0000000011ff7f8c */ /* 0x0003e8000d8000ff */
[----:B------:R1:W-:Y:S01]  /*0d90*/  ATOMS.POPC.INC.32 RZ, [R19+URZ] ;  /* 0x0000000013ff7f8c */ /* 0x0003e2000d8000ff */
[----:B------:R-:W-:Y:S05]  /*0da0*/  @!P1 BRA `(.L_x_8) ;  /* 0xfffffff800bc9947 */ /* 0x000fea000383ffff */
.L_x_4:
[----:B------:R-:W-:Y:S05]  /*0db0*/  BSYNC.RECONVERGENT B0 ;  /* 0x0000000000007941 */ /* 0x000fea0003800200 */
.L_x_3:
[----:B------:R-:W2:Y:S01]  /*0dc0*/  LDCU UR10, c[0x0][0x394] ;  /* 0x00007280ff0a77ac */ /* 0x000ea20008000800 */
[----:B------:R-:W-:Y:S01]  /*0dd0*/  BAR.SYNC.DEFER_BLOCKING 0x0 ;  /* 0x0000000000007b1d */ /* 0x000fe20000010000 */
[----:B--2---:R-:W-:-:S13]  /*0de0*/  ISETP.GE.AND P0, PT, R11, UR10, PT ;  /* 0x0000000a0b007c0c */ /* 0x004fda000bf06270 */
[----:B------:R-:W-:Y:S05]  /*0df0*/  @P0 EXIT ;  /* 0x000000000000094d */ /* 0x000fea0003800000 */
[----:B------:R-:W2:Y:S01]  /*0e00*/  S2UR UR5, SR_CgaCtaId ;  /* 0x00000000000579c3 */ /* 0x000ea20000008800 */
[----:B------:R-:W-:-:S07]  /*0e10*/  UMOV UR4, 0x400 ;  /* 0x0000040000047882 */ /* 0x000fce0000000000 */
[----:B-1----:R-:W1:Y:S01]  /*0e20*/  LDC.64 R4, c[0x0][0x388] ;  /* 0x0000e200ff047b82 */ /* 0x002e620000000a00 */
[----:B--2---:R-:W-:-:S12]  /*0e30*/  ULEA UR4, UR5, UR4, 0x18 ;  /* 0x0000000405047291 */ /* 0x004fd8000f8ec0ff */
.L_x_9:
[C---:B------:R-:W-:Y:S01]  /*0e40*/  LEA R0, R11.reuse, UR4, 0x2 ;  /* 0x000000040b007c11 */ /* 0x040fe2000f8e10ff */
[----:B-12---:R-:W-:-:S04]  /*0e50*/  IMAD.WIDE R2, R11, 0x4, R4 ;  /* 0x000000040b027825 */ /* 0x006fc800078e0204 */
[----:B------:R-:W1:Y:S01]  /*0e60*/  LDS R7, [R0] ;  /* 0x0000000000077984 */ /* 0x000e620000000800 */
[----:B------:R-:W-:-:S05]  /*0e70*/  IMAD.IADD R11, R8, 0x1, R11 ;  /* 0x00000001080b7824 */ /* 0x000fca00078e020b */
[----:B------:R-:W-:Y:S01]  /*0e80*/  ISETP.GE.AND P0, PT, R11, UR10, PT ;  /* 0x0000000a0b007c0c */ /* 0x000fe2000bf06270 */
[----:B-1----:R2:W-:-:S12]  /*0e90*/  REDG.E.ADD.STRONG.GPU desc[UR6][R2.64], R7 ;  /* 0x000000070200798e */ /* 0x0025d8000c12e106 */
[----:B------:R-:W-:Y:S05]  /*0ea0*/  @!P0 BRA `(.L_x_9) ;  /* 0xfffffffc00e48947 */ /* 0x000fea000383ffff */
[----:B------:R-:W-:Y:S05]  /*0eb0*/  EXIT ;  /* 0x000000000000794d */ /* 0x000fea0003800000 */
.L_x_10:
[----:B------:R-:W-:-:S00]  /*0ec0*/  BRA `(.L_x_10) ;  /* 0xfffffffc00fc7947 */ /* 0x000fc0000383ffff */
[----:B------:R-:W-:-:S00]  /*0ed0*/  NOP ;  /* 0x0000000000007918 */ /* 0x000fc00000000000 */
        /* <DEDUP_REMOVED lines=10> */
.L_x_11:


//--------------------- .nv.shared._Z16histogram_kernelPKiPiii --------------------------
	.section	.nv.shared._Z16histogram_kernelPKiPiii,"aw",@nobits
	.sectionflags	@""
	.align	16
	.zero		1024


//--------------------- .nv.shared.reserved.0     --------------------------
	.section	.nv.shared.reserved.0,"aw",@nobits
	.weak		__nv_reservedSMEM_offset_0_alias
	.size		__nv_reservedSMEM_offset_0_alias, 0, 64
	.other		__nv_reservedSMEM_offset_0_alias,@"STO_CUDA_RESERVED_SHARED STV_DEFAULT"
__nv_reservedSMEM_offset_0_alias:
	.zero		0
	.zero		64


//--------------------- .nv.constant0._Z16histogram_kernelPKiPiii --------------------------
	.section	.nv.constant0._Z16histogram_kernelPKiPiii,"a",@progbits
	.sectionflags	@""
	.align	4
.nv.constant0._Z16histogram_kernelPKiPiii:
	.zero		920


//--------------------- SYMBOLS --------------------------

	.type		.nv.reservedSmem.offset0,@object
	.size		.nv.reservedSmem.offset0,0x4
	.type		.nv.reservedSmem.cap,@object
	.size		.nv.reservedSmem.cap,0x4
